//
// Generated by NVIDIA NVVM Compiler
//
// Compiler Build ID: CL-36424714
// Cuda compilation tools, release 13.0, V13.0.88
// Based on NVVM 20.0.0
//

.version 9.0
.target sm_100
.address_size 64

	// .globl	_Z24wmma_batched_gemm_kernelPK6__halfS1_Pfiiii

.visible .entry _Z24wmma_batched_gemm_kernelPK6__halfS1_Pfiiii(
	.param .u64 .ptr .align 1 _Z24wmma_batched_gemm_kernelPK6__halfS1_Pfiiii_param_0,
	.param .u64 .ptr .align 1 _Z24wmma_batched_gemm_kernelPK6__halfS1_Pfiiii_param_1,
	.param .u64 .ptr .align 1 _Z24wmma_batched_gemm_kernelPK6__halfS1_Pfiiii_param_2,
	.param .u32 _Z24wmma_batched_gemm_kernelPK6__halfS1_Pfiiii_param_3,
	.param .u32 _Z24wmma_batched_gemm_kernelPK6__halfS1_Pfiiii_param_4,
	.param .u32 _Z24wmma_batched_gemm_kernelPK6__halfS1_Pfiiii_param_5,
	.param .u32 _Z24wmma_batched_gemm_kernelPK6__halfS1_Pfiiii_param_6
)
{
	.reg .pred 	%p<7>;
	.reg .b32 	%r<138>;
	.reg .b32 	%f<125>;
	.reg .b64 	%rd<57>;

	ld.param.u64 	%rd13, [_Z24wmma_batched_gemm_kernelPK6__halfS1_Pfiiii_param_0];
	ld.param.u64 	%rd14, [_Z24wmma_batched_gemm_kernelPK6__halfS1_Pfiiii_param_1];
	ld.param.u32 	%r34, [_Z24wmma_batched_gemm_kernelPK6__halfS1_Pfiiii_param_3];
	ld.param.u32 	%r31, [_Z24wmma_batched_gemm_kernelPK6__halfS1_Pfiiii_param_4];
	ld.param.u32 	%r32, [_Z24wmma_batched_gemm_kernelPK6__halfS1_Pfiiii_param_5];
	ld.param.u32 	%r33, [_Z24wmma_batched_gemm_kernelPK6__halfS1_Pfiiii_param_6];
	cvta.to.global.u64 	%rd1, %rd14;
	cvta.to.global.u64 	%rd2, %rd13;
	mov.u32 	%r1, %ctaid.z;
	setp.ge.s32 	%p1, %r1, %r34;
	@%p1 bra 	$L__BB0_9;
	mov.u32 	%r35, %ctaid.x;
	mov.u32 	%r36, %ctaid.y;
	shl.b32 	%r2, %r36, 4;
	shl.b32 	%r3, %r35, 4;
	mul.lo.s32 	%r4, %r31, %r1;
	setp.lt.s32 	%p2, %r33, 1;
	mov.f32 	%f117, 0f00000000;
	mov.f32 	%f118, %f117;
	mov.f32 	%f119, %f117;
	mov.f32 	%f120, %f117;
	mov.f32 	%f121, %f117;
	mov.f32 	%f122, %f117;
	mov.f32 	%f123, %f117;
	mov.f32 	%f124, %f117;
	@%p2 bra 	$L__BB0_8;
	mul.lo.s32 	%r38, %r32, %r1;
	mul.lo.s32 	%r39, %r38, %r33;
	cvt.s64.s32 	%rd15, %r39;
	mul.lo.s32 	%r40, %r4, %r33;
	cvt.s64.s32 	%rd3, %r40;
	mul.lo.s32 	%r41, %r33, %r2;
	cvt.u64.u32 	%rd4, %r41;
	cvt.u64.u32 	%rd16, %r3;
	add.s64 	%rd5, %rd15, %rd16;
	add.s32 	%r42, %r33, -1;
	shr.u32 	%r43, %r42, 4;
	add.s32 	%r5, %r43, 1;
	and.b32  	%r6, %r5, 3;
	setp.lt.u32 	%p3, %r33, 49;
	mov.b32 	%r135, 0;
	mov.f32 	%f117, 0f00000000;
	@%p3 bra 	$L__BB0_5;
	mul.lo.s32 	%r133, %r32, 48;
	shl.b32 	%r132, %r32, 5;
	shl.b32 	%r131, %r32, 4;
	add.s64 	%rd17, %rd3, %rd4;
	shl.b64 	%rd18, %rd17, 1;
	add.s64 	%rd55, %rd2, %rd18;
	and.b32  	%r45, %r5, 536870908;
	neg.s32 	%r129, %r45;
	mov.f32 	%f117, 0f00000000;
	mov.b32 	%r130, 0;
	mov.f32 	%f118, %f117;
	mov.f32 	%f119, %f117;
	mov.f32 	%f120, %f117;
	mov.f32 	%f121, %f117;
	mov.f32 	%f122, %f117;
	mov.f32 	%f123, %f117;
	mov.f32 	%f124, %f117;
	mov.u32 	%r135, %r130;
$L__BB0_4:
	cvt.s64.s32 	%rd19, %r130;
	add.s64 	%rd20, %rd5, %rd19;
	shl.b64 	%rd21, %rd20, 1;
	add.s64 	%rd22, %rd1, %rd21;
	wmma.load.a.sync.aligned.row.m16n16k16.global.f16 	{%r46, %r47, %r48, %r49, %r50, %r51, %r52, %r53}, [%rd55], %r33;
	wmma.load.b.sync.aligned.row.m16n16k16.global.f16 	{%r54, %r55, %r56, %r57, %r58, %r59, %r60, %r61}, [%rd22], %r32;
	wmma.mma.sync.aligned.row.row.m16n16k16.f32.f32 {%f61, %f62, %f63, %f64, %f65, %f66, %f67, %f68}, {%r46, %r47, %r48, %r49, %r50, %r51, %r52, %r53}, {%r54, %r55, %r56, %r57, %r58, %r59, %r60, %r61}, {%f124, %f123, %f122, %f121, %f120, %f119, %f118, %f117};
	add.s64 	%rd23, %rd55, 32;
	cvt.s64.s32 	%rd24, %r131;
	add.s64 	%rd25, %rd5, %rd24;
	shl.b64 	%rd26, %rd25, 1;
	add.s64 	%rd27, %rd1, %rd26;
	wmma.load.a.sync.aligned.row.m16n16k16.global.f16 	{%r62, %r63, %r64, %r65, %r66, %r67, %r68, %r69}, [%rd23], %r33;
	wmma.load.b.sync.aligned.row.m16n16k16.global.f16 	{%r70, %r71, %r72, %r73, %r74, %r75, %r76, %r77}, [%rd27], %r32;
	wmma.mma.sync.aligned.row.row.m16n16k16.f32.f32 {%f69, %f70, %f71, %f72, %f73, %f74, %f75, %f76}, {%r62, %r63, %r64, %r65, %r66, %r67, %r68, %r69}, {%r70, %r71, %r72, %r73, %r74, %r75, %r76, %r77}, {%f61, %f62, %f63, %f64, %f65, %f66, %f67, %f68};
	add.s64 	%rd28, %rd55, 64;
	cvt.s64.s32 	%rd29, %r132;
	add.s64 	%rd30, %rd5, %rd29;
	shl.b64 	%rd31, %rd30, 1;
	add.s64 	%rd32, %rd1, %rd31;
	wmma.load.a.sync.aligned.row.m16n16k16.global.f16 	{%r78, %r79, %r80, %r81, %r82, %r83, %r84, %r85}, [%rd28], %r33;
	wmma.load.b.sync.aligned.row.m16n16k16.global.f16 	{%r86, %r87, %r88, %r89, %r90, %r91, %r92, %r93}, [%rd32], %r32;
	wmma.mma.sync.aligned.row.row.m16n16k16.f32.f32 {%f77, %f78, %f79, %f80, %f81, %f82, %f83, %f84}, {%r78, %r79, %r80, %r81, %r82, %r83, %r84, %r85}, {%r86, %r87, %r88, %r89, %r90, %r91, %r92, %r93}, {%f69, %f70, %f71, %f72, %f73, %f74, %f75, %f76};
	add.s64 	%rd33, %rd55, 96;
	cvt.s64.s32 	%rd34, %r133;
	add.s64 	%rd35, %rd5, %rd34;
	shl.b64 	%rd36, %rd35, 1;
	add.s64 	%rd37, %rd1, %rd36;
	wmma.load.a.sync.aligned.row.m16n16k16.global.f16 	{%r94, %r95, %r96, %r97, %r98, %r99, %r100, %r101}, [%rd33], %r33;
	wmma.load.b.sync.aligned.row.m16n16k16.global.f16 	{%r102, %r103, %r104, %r105, %r106, %r107, %r108, %r109}, [%rd37], %r32;
	wmma.mma.sync.aligned.row.row.m16n16k16.f32.f32 {%f124, %f123, %f122, %f121, %f120, %f119, %f118, %f117}, {%r94, %r95, %r96, %r97, %r98, %r99, %r100, %r101}, {%r102, %r103, %r104, %r105, %r106, %r107, %r108, %r109}, {%f77, %f78, %f79, %f80, %f81, %f82, %f83, %f84};
	add.s32 	%r135, %r135, 64;
	shl.b32 	%r110, %r32, 6;
	add.s32 	%r133, %r133, %r110;
	add.s32 	%r132, %r132, %r110;
	add.s32 	%r131, %r131, %r110;
	add.s32 	%r130, %r130, %r110;
	add.s64 	%rd55, %rd55, 128;
	add.s32 	%r129, %r129, 4;
	setp.ne.s32 	%p4, %r129, 0;
	@%p4 bra 	$L__BB0_4;
$L__BB0_5:
	setp.eq.s32 	%p5, %r6, 0;
	@%p5 bra 	$L__BB0_8;
	mul.lo.s32 	%r137, %r135, %r32;
	shl.b32 	%r25, %r32, 4;
	cvt.u64.u32 	%rd38, %r135;
	add.s64 	%rd39, %rd3, %rd38;
	add.s64 	%rd40, %rd39, %rd4;
	shl.b64 	%rd41, %rd40, 1;
	add.s64 	%rd56, %rd2, %rd41;
	neg.s32 	%r136, %r6;
$L__BB0_7:
	.pragma "nounroll";
	cvt.s64.s32 	%rd42, %r137;
	add.s64 	%rd43, %rd5, %rd42;
	shl.b64 	%rd44, %rd43, 1;
	add.s64 	%rd45, %rd1, %rd44;
	wmma.load.a.sync.aligned.row.m16n16k16.global.f16 	{%r111, %r112, %r113, %r114, %r115, %r116, %r117, %r118}, [%rd56], %r33;
	wmma.load.b.sync.aligned.row.m16n16k16.global.f16 	{%r119, %r120, %r121, %r122, %r123, %r124, %r125, %r126}, [%rd45], %r32;
	wmma.mma.sync.aligned.row.row.m16n16k16.f32.f32 {%f124, %f123, %f122, %f121, %f120, %f119, %f118, %f117}, {%r111, %r112, %r113, %r114, %r115, %r116, %r117, %r118}, {%r119, %r120, %r121, %r122, %r123, %r124, %r125, %r126}, {%f124, %f123, %f122, %f121, %f120, %f119, %f118, %f117};
	add.s32 	%r137, %r137, %r25;
	add.s64 	%rd56, %rd56, 32;
	add.s32 	%r136, %r136, 1;
	setp.ne.s32 	%p6, %r136, 0;
	@%p6 bra 	$L__BB0_7;
$L__BB0_8:
	ld.param.u64 	%rd54, [_Z24wmma_batched_gemm_kernelPK6__halfS1_Pfiiii_param_2];
	mul.lo.s32 	%r127, %r32, %r2;
	cvt.s64.s32 	%rd46, %r127;
	cvt.u64.u32 	%rd47, %r3;
	add.s64 	%rd48, %rd46, %rd47;
	mul.lo.s32 	%r128, %r4, %r32;
	cvt.s64.s32 	%rd49, %r128;
	add.s64 	%rd50, %rd48, %rd49;
	cvta.to.global.u64 	%rd51, %rd54;
	shl.b64 	%rd52, %rd50, 2;
	add.s64 	%rd53, %rd51, %rd52;
	wmma.store.d.sync.aligned.row.m16n16k16.global.f32 	[%rd53], {%f124, %f123, %f122, %f121, %f120, %f119, %f118, %f117}, %r32;
$L__BB0_9:
	ret;

}


// ===== COMPILED SASS (sm_100) =====

	.target	sm_100

	.elftype	@"ET_EXEC"


//--------------------- .note.nv.tkinfo           --------------------------
	.section	.note.nv.tkinfo,"",@"SHT_NOTE"
	.sectionflags	@"SHF_NOTE_NV_TKINFO"
	.tkinfo
        /*0018*/ 	.word	0x00000002
        /*0030*/ 	.string	""
        /*0030*/ 	.string	"ptxas"
        /*0030*/ 	.string	"Cuda compilation tools, release 13.0, V13.0.88"
        /*0030*/ 	.string	"Build cuda_13.0.r13.0/compiler.36424714_0"
        /*0030*/ 	.string	"-arch sm_100 -m 64 "



//--------------------- .note.nv.cuinfo           --------------------------
	.section	.note.nv.cuinfo,"",@"SHT_NOTE"
	.sectionflags	@"SHF_NOTE_NV_CUINFO"
        /*0018*/ 	.short	0x0002
        /*001a*/ 	.short	0x0064
        /*001c*/ 	.short	0x0082
	.zero		2


//--------------------- .nv.info                  --------------------------
	.section	.nv.info,"",@"SHT_CUDA_INFO"
	.align	4


	//----- nvinfo : EIATTR_REGCOUNT
	.align		4
        /*0000*/ 	.byte	0x04, 0x2f
        /*0002*/ 	.short	(.L_1 - .L_0)
	.align		4
.L_0:
        /*0004*/ 	.word	index@(_Z24wmma_batched_gemm_kernelPK6__halfS1_Pfiiii)
        /*0008*/ 	.word	0x00000020


	//----- nvinfo : EIATTR_FRAME_SIZE
	.align		4
.L_1:
        /*000c*/ 	.byte	0x04, 0x11
        /*000e*/ 	.short	(.L_3 - .L_2)
	.align		4
.L_2:
        /*0010*/ 	.word	index@(_Z24wmma_batched_gemm_kernelPK6__halfS1_Pfiiii)
        /*0014*/ 	.word	0x00000000


	//----- nvinfo : EIATTR_MIN_STACK_SIZE
	.align		4
.L_3:
        /*0018*/ 	.byte	0x04, 0x12
        /*001a*/ 	.short	(.L_5 - .L_4)
	.align		4
.L_4:
        /*001c*/ 	.word	index@(_Z24wmma_batched_gemm_kernelPK6__halfS1_Pfiiii)
        /*0020*/ 	.word	0x00000000
.L_5:


//--------------------- .nv.compat                --------------------------
	.section	.nv.compat,"",@"SHT_CUDA_COMPAT_INFO"
	.align	4
        /*0000*/ 	.byte	0x02, 0x09, 0x00, 0x00, 0x02, 0x02, 0x01, 0x00, 0x02, 0x05, 0x05, 0x00, 0x03, 0x07, 0x01, 0x01
        /*0010*/ 	.byte	0x02, 0x03, 0x00, 0x00, 0x02, 0x06, 0x01, 0x00, 0x04, 0x0b, 0x08, 0x00, 0x09, 0x00, 0x00, 0x00
        /*0020*/ 	.byte	0x00, 0x00, 0x00, 0x00


//--------------------- .nv.info._Z24wmma_batched_gemm_kernelPK6__halfS1_Pfiiii --------------------------
	.section	.nv.info._Z24wmma_batched_gemm_kernelPK6__halfS1_Pfiiii,"",@"SHT_CUDA_INFO"
	.sectionflags	@""
	.align	4


	//----- nvinfo : EIATTR_CUDA_API_VERSION
	.align		4
        /*0000*/ 	.byte	0x04, 0x37
        /*0002*/ 	.short	(.L_7 - .L_6)
.L_6:
        /*0004*/ 	.word	0x00000082


	//----- nvinfo : EIATTR_KPARAM_INFO
	.align		4
.L_7:
        /*0008*/ 	.byte	0x04, 0x17
        /*000a*/ 	.short	(.L_9 - .L_8)
.L_8:
        /*000c*/ 	.word	0x00000000
        /*0010*/ 	.short	0x0006
        /*0012*/ 	.short	0x0024
        /*0014*/ 	.byte	0x00, 0xf0, 0x11, 0x00


	//----- nvinfo : EIATTR_KPARAM_INFO
	.align		4
.L_9:
        /*0018*/ 	.byte	0x04, 0x17
        /*001a*/ 	.short	(.L_11 - .L_10)
.L_10:
        /*001c*/ 	.word	0x00000000
        /*0020*/ 	.short	0x0005
        /*0022*/ 	.short	0x0020
        /*0024*/ 	.byte	0x00, 0xf0, 0x11, 0x00


	//----- nvinfo : EIATTR_KPARAM_INFO
	.align		4
.L_11:
        /*0028*/ 	.byte	0x04, 0x17
        /*002a*/ 	.short	(.L_13 - .L_12)
.L_12:
        /*002c*/ 	.word	0x00000000
        /*0030*/ 	.short	0x0004
        /*0032*/ 	.short	0x001c
        /*0034*/ 	.byte	0x00, 0xf0, 0x11, 0x00


	//----- nvinfo : EIATTR_KPARAM_INFO
	.align		4
.L_13:
        /*0038*/ 	.byte	0x04, 0x17
        /*003a*/ 	.short	(.L_15 - .L_14)
.L_14:
        /*003c*/ 	.word	0x00000000
        /*0040*/ 	.short	0x0003
        /*0042*/ 	.short	0x0018
        /*0044*/ 	.byte	0x00, 0xf0, 0x11, 0x00


	//----- nvinfo : EIATTR_KPARAM_INFO
	.align		4
.L_15:
        /*0048*/ 	.byte	0x04, 0x17
        /*004a*/ 	.short	(.L_17 - .L_16)
.L_16:
        /*004c*/ 	.word	0x00000000
        /*0050*/ 	.short	0x0002
        /*0052*/ 	.short	0x0010
        /*0054*/ 	.byte	0x00, 0xf5, 0x21, 0x00


	//----- nvinfo : EIATTR_KPARAM_INFO
	.align		4
.L_17:
        /*0058*/ 	.byte	0x04, 0x17
        /*005a*/ 	.short	(.L_19 - .L_18)
.L_18:
        /*005c*/ 	.word	0x00000000
        /*0060*/ 	.short	0x0001
        /*0062*/ 	.short	0x0008
        /*0064*/ 	.byte	0x00, 0xf5, 0x21, 0x00


	//----- nvinfo : EIATTR_KPARAM_INFO
	.align		4
.L_19:
        /*0068*/ 	.byte	0x04, 0x17
        /*006a*/ 	.short	(.L_21 - .L_20)
.L_20:
        /*006c*/ 	.word	0x00000000
        /*0070*/ 	.short	0x0000
        /*0072*/ 	.short	0x0000
        /*0074*/ 	.byte	0x00, 0xf5, 0x21, 0x00


	//----- nvinfo : EIATTR_SPARSE_MMA_MASK
	.align		4
.L_21:
        /*0078*/ 	.byte	0x03, 0x50
        /*007a*/ 	.short	0x0000


	//----- nvinfo : EIATTR_WMMA_USED
	.align		4
        /*007c*/ 	.byte	0x01, 0x2b
	.zero		2


	//----- nvinfo : EIATTR_MAXREG_COUNT
	.align		4
        /*0080*/ 	.byte	0x03, 0x1b
        /*0082*/ 	.short	0x00ff


	//----- nvinfo : EIATTR_MERCURY_ISA_VERSION
	.align		4
        /*0084*/ 	.byte	0x03, 0x5f
        /*0086*/ 	.short	0x0101


	//----- nvinfo : EIATTR_VRC_CTA_INIT_COUNT
	.align		4
        /*0088*/ 	.byte	0x02, 0x4a
	.zero		1
	.zero		1


	//----- nvinfo : EIATTR_EXIT_INSTR_OFFSETS
	.align		4
        /*008c*/ 	.byte	0x04, 0x1c
        /*008e*/ 	.short	(.L_23 - .L_22)


	//   ....[0]....
.L_22:
        /*0090*/ 	.word	0x00000040


	//   ....[1]....
        /*0094*/ 	.word	0x00000f60


	//----- nvinfo : EIATTR_CBANK_PARAM_SIZE
	.align		4
.L_23:
        /*0098*/ 	.byte	0x03, 0x19
        /*009a*/ 	.short	0x0028


	//----- nvinfo : EIATTR_PARAM_CBANK
	.align		4
        /*009c*/ 	.byte	0x04, 0x0a
        /*009e*/ 	.short	(.L_25 - .L_24)
	.align		4
.L_24:
        /*00a0*/ 	.word	index@(.nv.constant0._Z24wmma_batched_gemm_kernelPK6__halfS1_Pfiiii)
        /*00a4*/ 	.short	0x0380
        /*00a6*/ 	.short	0x0028


	//----- nvinfo : EIATTR_SW_WAR
	.align		4
.L_25:
        /*00a8*/ 	.byte	0x04, 0x36
        /*00aa*/ 	.short	(.L_27 - .L_26)
.L_26:
        /*00ac*/ 	.word	0x00000008
.L_27:


//--------------------- .nv.callgraph             --------------------------
	.section	.nv.callgraph,"",@"SHT_CUDA_CALLGRAPH"
	.align	4
	.sectionentsize	8
	.align		4
        /*0000*/ 	.word	0x00000000
	.align		4
        /*0004*/ 	.word	0xffffffff
	.align		4
        /*0008*/ 	.word	0x00000000
	.align		4
        /*000c*/ 	.word	0xfffffffe
	.align		4
        /*0010*/ 	.word	0x00000000
	.align		4
        /*0014*/ 	.word	0xfffffffd
	.align		4
        /*0018*/ 	.word	0x00000000
	.align		4
        /*001c*/ 	.word	0xfffffffc


//--------------------- .text._Z24wmma_batched_gemm_kernelPK6__halfS1_Pfiiii --------------------------
	.section	.text._Z24wmma_batched_gemm_kernelPK6__halfS1_Pfiiii,"ax",@progbits
	.align	128
        .global         _Z24wmma_batched_gemm_kernelPK6__halfS1_Pfiiii
        .type           _Z24wmma_batched_gemm_kernelPK6__halfS1_Pfiiii,@function
        .size           _Z24wmma_batched_gemm_kernelPK6__halfS1_Pfiiii,(.L_x_5 - _Z24wmma_batched_gemm_kernelPK6__halfS1_Pfiiii)
        .other          _Z24wmma_batched_gemm_kernelPK6__halfS1_Pfiiii,@"STO_CUDA_ENTRY STV_DEFAULT"
_Z24wmma_batched_gemm_kernelPK6__halfS1_Pfiiii:
.text._Z24wmma_batched_gemm_kernelPK6__halfS1_Pfiiii:
[----:B------:R-:W-:Y:S08]  /*0000*/  LDC R1, c[0x0][0x37c] ;  /* 0x0000df00ff017b82 */ /* 0x000ff00000000800 */
[----:B------:R-:W0:Y:S08]  /*0010*/  S2UR UR5, SR_CTAID.Z ;  /* 0x00000000000579c3 */ /* 0x000e300000002700 */
[----:B------:R-:W0:Y:S02]  /*0020*/  LDC R0, c[0x0][0x398] ;  /* 0x0000e600ff007b82 */ /* 0x000e240000000800 */
[----:B0-----:R-:W-:-:S13]  /*0030*/  ISETP.LE.AND P0, PT, R0, UR5, PT ;  /* 0x0000000500007c0c */ /* 0x001fda000bf03270 */
[----:B------:R-:W-:Y:S05]  /*0040*/  @P0 EXIT ;  /* 0x000000000000094d */ /* 0x000fea0003800000 */
[----:B------:R-:W0:Y:S01]  /*0050*/  LDCU UR20, c[0x0][0x3a4] ;  /* 0x00007480ff1477ac */ /* 0x000e220008000800 */
[----:B------:R-:W1:Y:S01]  /*0060*/  S2UR UR6, SR_CTAID.Y ;  /* 0x00000000000679c3 */ /* 0x000e620000002600 */
[----:B------:R-:W-:Y:S02]  /*0070*/  CS2R R10, SRZ ;  /* 0x00000000000a7805 */ /* 0x000fe4000001ff00 */
[----:B------:R-:W-:Y:S01]  /*0080*/  CS2R R8, SRZ ;  /* 0x0000000000087805 */ /* 0x000fe2000001ff00 */
[----:B------:R-:W2:Y:S01]  /*0090*/  LDCU UR8, c[0x0][0x39c] ;  /* 0x00007380ff0877ac */ /* 0x000ea20008000800 */
[----:B------:R-:W-:Y:S02]  /*00a0*/  CS2R R6, SRZ ;  /* 0x0000000000067805 */ /* 0x000fe4000001ff00 */
[----:B------:R-:W-:Y:S01]  /*00b0*/  CS2R R4, SRZ ;  /* 0x0000000000047805 */ /* 0x000fe2000001ff00 */
[----:B------:R-:W3:Y:S01]  /*00c0*/  LDCU.64 UR14, c[0x0][0x358] ;  /* 0x00006b00ff0e77ac */ /* 0x000ee20008000a00 */
[----:B------:R-:W4:Y:S01]  /*00d0*/  S2UR UR7, SR_CTAID.X ;  /* 0x00000000000779c3 */ /* 0x000f220000002500 */
[----:B0-----:R-:W-:-:S02]  /*00e0*/  UISETP.GE.AND UP0, UPT, UR20, 0x1, UPT ;  /* 0x000000011400788c */ /* 0x001fc4000bf06270 */
[----:B--2---:R-:W-:Y:S02]  /*00f0*/  UIMAD UR8, UR5, UR8, URZ ;  /* 0x00000008050872a4 */ /* 0x004fe4000f8e02ff */
[----:B-1----:R-:W-:Y:S02]  /*0100*/  USHF.L.U32 UR6, UR6, 0x4, URZ ;  /* 0x0000000406067899 */ /* 0x002fe400080006ff */
[----:B----4-:R-:W-:-:S03]  /*0110*/  USHF.L.U32 UR7, UR7, 0x4, URZ ;  /* 0x0000000407077899 */ /* 0x010fc600080006ff */
[----:B---3--:R-:W-:Y:S09]  /*0120*/  BRA.U !UP0, `(.L_x_0) ;  /* 0x0000000d08307547 */ /* 0x008ff2000b800000 */
[----:B------:R-:W0:Y:S01]  /*0130*/  LDCU UR24, c[0x0][0x3a0] ;  /* 0x00007400ff1877ac */ /* 0x000e220008000800 */
[----:B------:R-:W-:Y:S01]  /*0140*/  IMAD.MOV.U32 R11, RZ, RZ, RZ ;  /* 0x000000ffff0b7224 */ /* 0x000fe200078e00ff */
[----:B------:R-:W-:Y:S02]  /*0150*/  UISETP.GE.U32.AND UP1, UPT, UR20, 0x31, UPT ;  /* 0x000000311400788c */ /* 0x000fe4000bf26070 */
[----:B------:R-:W-:Y:S02]  /*0160*/  UIADD3 UR4, UPT, UPT, UR20, -0x1, URZ ;  /* 0xffffffff14047890 */ /* 0x000fe4000fffe0ff */
[----:B------:R-:W-:Y:S02]  /*0170*/  UIMAD UR9, UR8, UR20, URZ ;  /* 0x00000014080972a4 */ /* 0x000fe4000f8e02ff */
[----:B------:R-:W-:Y:S02]  /*0180*/  ULEA.HI UR12, UR4, 0x1, URZ, 0x1c ;  /* 0x00000001040c7891 */ /* 0x000fe4000f8fe0ff */
[----:B------:R-:W-:-:S02]  /*0190*/  UIADD3 UR11, UPT, UPT, UR20, -0x1, URZ ;  /* 0xffffffff140b7890 */ /* 0x000fc4000fffe0ff */
[----:B------:R-:W-:Y:S02]  /*01a0*/  ULOP3.LUT UR17, UR12, 0x3, URZ, 0xc0, !UPT ;  /* 0x000000030c117892 */ /* 0x000fe4000f8ec0ff */
[----:B------:R-:W-:Y:S02]  /*01b0*/  UIMAD UR10, UR6, UR20, URZ ;  /* 0x00000014060a72a4 */ /* 0x000fe4000f8e02ff */
[----:B0-----:R-:W-:Y:S01]  /*01c0*/  UIMAD UR5, UR5, UR24, URZ ;  /* 0x00000018050572a4 */ /* 0x001fe2000f8e02ff */
[----:B------:R-:W-:Y:S01]  /*01d0*/  UMOV UR4, URZ ;  /* 0x000000ff00047c82 */ /* 0x000fe20008000000 */
[----:B------:R-:W-:Y:S02]  /*01e0*/  USHF.R.S32.HI UR12, URZ, 0x1f, UR9 ;  /* 0x0000001fff0c7899 */ /* 0x000fe40008011409 */
[----:B------:R-:W-:Y:S02]  /*01f0*/  UIMAD UR5, UR5, UR20, URZ ;  /* 0x00000014050572a4 */ /* 0x000fe4000f8e02ff */
[----:B------:R-:W-:-:S02]  /*0200*/  UISETP.NE.AND UP0, UPT, UR17, URZ, UPT ;  /* 0x000000ff1100728c */ /* 0x000fc4000bf05270 */
[----:B------:R-:W-:Y:S02]  /*0210*/  UIADD3 UR23, UP2, UPT, UR7, UR5, URZ ;  /* 0x0000000507177290 */ /* 0x000fe4000ff5e0ff */
[----:B------:R-:W-:Y:S02]  /*0220*/  ULEA.HI UR11, UR11, 0x1, URZ, 0x1c ;  /* 0x000000010b0b7891 */ /* 0x000fe4000f8fe0ff */
[----:B------:R-:W-:Y:S01]  /*0230*/  ULEA.HI.X.SX32 UR16, UR5, URZ, 0x1, UP2 ;  /* 0x000000ff05107291 */ /* 0x000fe200090f0eff */
[----:B------:R-:W-:Y:S11]  /*0240*/  BRA.U !UP1, `(.L_x_1) ;  /* 0x00000009090c7547 */ /* 0x000ff6000b800000 */
[----:B------:R-:W0:Y:S01]  /*0250*/  S2R R5, SR_LANEID ;  /* 0x0000000000057919 */ /* 0x000e220000000000 */
[----:B------:R-:W1:Y:S01]  /*0260*/  LDCU.64 UR4, c[0x0][0x380] ;  /* 0x00007000ff0477ac */ /* 0x000e620008000a00 */
[----:B------:R-:W-:Y:S01]  /*0270*/  IMAD.MOV.U32 R19, RZ, RZ, RZ ;  /* 0x000000ffff137224 */ /* 0x000fe200078e00ff */
[----:B------:R-:W-:Y:S02]  /*0280*/  CS2R R10, SRZ ;  /* 0x00000000000a7805 */ /* 0x000fe4000001ff00 */
[----:B------:R-:W-:Y:S01]  /*0290*/  CS2R R8, SRZ ;  /* 0x0000000000087805 */ /* 0x000fe2000001ff00 */
[----:B------:R-:W-:Y:S01]  /*02a0*/  UIADD3 UR10, UP1, UPT, UR9, UR10, URZ ;  /* 0x0000000a090a7290 */ /* 0x000fe2000ff3e0ff */
[----:B------:R-:W-:Y:S01]  /*02b0*/  CS2R R6, SRZ ;  /* 0x0000000000067805 */ /* 0x000fe2000001ff00 */
[----:B------:R-:W-:Y:S02]  /*02c0*/  ULOP3.LUT UR11, UR11, 0x1ffffffc, URZ, 0xc0, !UPT ;  /* 0x1ffffffc0b0b7892 */ /* 0x000fe4000f8ec0ff */
[----:B------:R-:W-:-:S02]  /*02d0*/  UIADD3.X UR13, UPT, UPT, URZ, UR12, URZ, UP1, !UPT ;  /* 0x0000000cff0d7290 */ /* 0x000fc40008ffe4ff */
[----:B------:R-:W-:Y:S02]  /*02e0*/  UIMAD UR18, UR24, 0x30, URZ ;  /* 0x00000030181278a4 */ /* 0x000fe4000f8e02ff */
[----:B------:R-:W-:Y:S02]  /*02f0*/  USHF.L.U32 UR19, UR24, 0x5, URZ ;  /* 0x0000000518137899 */ /* 0x000fe400080006ff */
[----:B------:R-:W-:Y:S01]  /*0300*/  USHF.L.U32 UR21, UR24, 0x4, URZ ;  /* 0x0000000418157899 */ /* 0x000fe200080006ff */
[----:B------:R-:W2:Y:S01]  /*0310*/  LDCU.64 UR26, c[0x0][0x388] ;  /* 0x00007100ff1a77ac */ /* 0x000ea20008000a00 */
[----:B-1----:R-:W-:Y:S02]  /*0320*/  ULEA UR12, UP1, UR10, UR4, 0x1 ;  /* 0x000000040a0c7291 */ /* 0x002fe4000f8208ff */
[----:B------:R-:W-:Y:S02]  /*0330*/  USHF.R.U32.HI UR4, URZ, 0x1, UR20 ;  /* 0x00000001ff047899 */ /* 0x000fe40008011614 */
[----:B------:R-:W-:-:S02]  /*0340*/  ULEA.HI.X UR13, UR10, UR5, UR13, 0x1, UP1 ;  /* 0x000000050a0d7291 */ /* 0x000fc400088f0c0d */
[----:B------:R-:W-:Y:S02]  /*0350*/  USHF.R.U32.HI UR5, URZ, 0x1, UR24 ;  /* 0x00000001ff057899 */ /* 0x000fe40008011618 */
[----:B------:R-:W-:Y:S01]  /*0360*/  UIADD3 UR11, UPT, UPT, -UR11, URZ, URZ ;  /* 0x000000ff0b0b7290 */ /* 0x000fe2000fffe1ff */
[----:B0-----:R-:W-:Y:S02]  /*0370*/  LOP3.LUT R18, R5, 0x3, RZ, 0xc0, !PT ;  /* 0x0000000305127812 */ /* 0x001fe400078ec0ff */
[----:B------:R-:W-:-:S05]  /*0380*/  SHF.R.U32.HI R5, RZ, 0x2, R5 ;  /* 0x00000002ff057819 */ /* 0x000fca0000011605 */
[----:B------:R-:W-:Y:S01]  /*0390*/  IMAD.WIDE.U32 R2, R5, UR5, R18 ;  /* 0x0000000505027c25 */ /* 0x000fe2000f8e0012 */
[----:B------:R-:W-:-:S03]  /*03a0*/  UMOV UR5, URZ ;  /* 0x000000ff00057c82 */ /* 0x000fc60008000000 */
[----:B------:R-:W-:Y:S01]  /*03b0*/  IMAD.WIDE.U32 R18, R5, UR4, R18 ;  /* 0x0000000405127c25 */ /* 0x000fe2000f8e0012 */
[C---:B------:R-:W-:Y:S02]  /*03c0*/  SHF.L.U64.HI R0, R2.reuse, 0x2, R3 ;  /* 0x0000000202007819 */ /* 0x040fe40000010203 */
[----:B------:R-:W-:Y:S01]  /*03d0*/  CS2R R4, SRZ ;  /* 0x0000000000047805 */ /* 0x000fe2000001ff00 */
[----:B------:R-:W-:Y:S01]  /*03e0*/  UMOV UR4, URZ ;  /* 0x000000ff00047c82 */ /* 0x000fe20008000000 */
[----:B--2---:R-:W-:-:S07]  /*03f0*/  IMAD.SHL.U32 R2, R2, 0x4, RZ ;  /* 0x0000000402027824 */ /* 0x004fce00078e00ff */
.L_x_2:
[----:B------:R-:W-:Y:S01]  /*0400*/  UIADD3 UR9, UP1, UPT, UR5, UR23, URZ ;  /* 0x0000001705097290 */ /* 0x000fe2000ff3e0ff */
[----:B------:R-:W-:-:S03]  /*0410*/  IMAD.U32 R29, RZ, RZ, UR24 ;  /* 0x00000018ff1d7e24 */ /* 0x000fc6000f8e00ff */
[----:B------:R-:W-:Y:S02]  /*0420*/  ULEA.HI.X.SX32 UR10, UR5, UR16, 0x1, UP1 ;  /* 0x00000010050a7291 */ /* 0x000fe400088f0eff */
[----:B------:R-:W-:-:S04]  /*0430*/  ULEA UR22, UP1, UR9, UR26, 0x1 ;  /* 0x0000001a09167291 */ /* 0x000fc8000f8208ff */
[----:B------:R-:W-:Y:S02]  /*0440*/  ULEA.HI.X UR9, UR9, UR27, UR10, 0x1, UP1 ;  /* 0x0000001b09097291 */ /* 0x000fe400088f0c0a */
[----:B------:R-:W-:-:S04]  /*0450*/  IADD3 R24, P0, PT, R2, UR22, RZ ;  /* 0x0000001602187c10 */ /* 0x000fc8000ff1e0ff */
[----:B------:R-:W-:-:S03]  /*0460*/  IADD3.X R25, PT, PT, R0, UR9, RZ, P0, !PT ;  /* 0x0000000900197c10 */ /* 0x000fc600087fe4ff */
[----:B------:R-:W-:Y:S02]  /*0470*/  IMAD.WIDE.U32 R28, R29, 0x10, R24 ;  /* 0x000000101d1c7825 */ /* 0x000fe400078e0018 */
[----:B------:R-:W2:Y:S04]  /*0480*/  LDG.E R26, desc[UR14][R24.64] ;  /* 0x0000000e181a7981 */ /* 0x000ea8000c1e1900 */
[----:B------:R-:W3:Y:S01]  /*0490*/  LDG.E R3, desc[UR14][R28.64] ;  /* 0x0000000e1c037981 */ /* 0x000ee2000c1e1900 */
[C---:B------:R-:W-:Y:S02]  /*04a0*/  LEA R20, P0, R18.reuse, UR12, 0x2 ;  /* 0x0000000c12147c11 */ /* 0x040fe4000f8010ff */
[----:B------:R-:W-:Y:S01]  /*04b0*/  SHF.L.U64.HI R12, R18, 0x2, R19 ;  /* 0x00000002120c7819 */ /* 0x000fe20000010213 */
[----:B------:R-:W4:Y:S01]  /*04c0*/  LDG.E R22, desc[UR14][R24.64+0x10] ;  /* 0x0000100e18167981 */ /* 0x000f22000c1e1900 */
[----:B------:R-:W-:-:S02]  /*04d0*/  IMAD.U32 R17, RZ, RZ, UR20 ;  /* 0x00000014ff117e24 */ /* 0x000fc4000f8e00ff */
[----:B------:R-:W-:Y:S01]  /*04e0*/  IADD3.X R21, PT, PT, R12, UR13, RZ, P0, !PT ;  /* 0x0000000d0c157c10 */ /* 0x000fe200087fe4ff */
[----:B------:R0:W5:Y:S02]  /*04f0*/  LDG.E R23, desc[UR14][R28.64+0x10] ;  /* 0x0000100e1c177981 */ /* 0x000164000c1e1900 */
[----:B------:R-:W-:Y:S02]  /*0500*/  IMAD.WIDE.U32 R16, R17, 0x10, R20 ;  /* 0x0000001011107825 */ /* 0x000fe400078e0014 */
[----:B------:R-:W5:Y:S04]  /*0510*/  LDG.E R12, desc[UR14][R20.64] ;  /* 0x0000000e140c7981 */ /* 0x000f68000c1e1900 */
[----:B------:R-:W5:Y:S04]  /*0520*/  LDG.E R14, desc[UR14][R20.64+0x10] ;  /* 0x0000100e140e7981 */ /* 0x000f68000c1e1900 */
[----:B------:R-:W5:Y:S04]  /*0530*/  LDG.E R13, desc[UR14][R16.64] ;  /* 0x0000000e100d7981 */ /* 0x000f68000c1e1900 */
[----:B------:R-:W5:Y:S01]  /*0540*/  LDG.E R15, desc[UR14][R16.64+0x10] ;  /* 0x0000100e100f7981 */ /* 0x000f62000c1e1900 */
[----:B------:R-:W-:Y:S01]  /*0550*/  UIADD3 UR9, UP1, UPT, UR21, UR23, URZ ;  /* 0x0000001715097290 */ /* 0x000fe2000ff3e0ff */
[----:B0-----:R-:W-:-:S03]  /*0560*/  IMAD.U32 R29, RZ, RZ, UR24 ;  /* 0x00000018ff1d7e24 */ /* 0x001fc6000f8e00ff */
[----:B------:R-:W-:Y:S02]  /*0570*/  ULEA.HI.X.SX32 UR10, UR21, UR16, 0x1, UP1 ;  /* 0x00000010150a7291 */ /* 0x000fe400088f0eff */
[----:B------:R-:W-:-:S04]  /*0580*/  ULEA UR22, UP1, UR9, UR26, 0x1 ;  /* 0x0000001a09167291 */ /* 0x000fc8000f8208ff */
[----:B------:R-:W-:Y:S01]  /*0590*/  ULEA.HI.X UR9, UR9, UR27, UR10, 0x1, UP1 ;  /* 0x0000001b09097291 */ /* 0x000fe200088f0c0a */
[----:B--2---:R-:W-:Y:S04]  /*05a0*/  MOVM.16.MT88 R24, R26 ;  /* 0x000000001a18723a */ /* 0x004fe80000000000 */
[----:B---3--:R-:W0:Y:S04]  /*05b0*/  MOVM.16.MT88 R25, R3 ;  /* 0x000000000319723a */ /* 0x008e280000000000 */
[----:B----4-:R-:W-:Y:S04]  /*05c0*/  MOVM.16.MT88 R22, R22 ;  /* 0x000000001616723a */ /* 0x010fe80000000000 */
[----:B-----5:R-:W1:Y:S01]  /*05d0*/  MOVM.16.MT88 R23, R23 ;  /* 0x000000001717723a */ /* 0x020e620000000000 */
[----:B0-----:R-:W-:Y:S01]  /*05e0*/  HMMA.16816.F32 R4, R12, R24, R4 ;  /* 0x000000180c04723c */ /* 0x001fe20000001804 */
[----:B------:R-:W-:-:S04]  /*05f0*/  IADD3 R24, P0, PT, R2, UR22, RZ ;  /* 0x0000001602187c10 */ /* 0x000fc8000ff1e0ff */
[----:B------:R-:W-:-:S03]  /*0600*/  IADD3.X R25, PT, PT, R0, UR9, RZ, P0, !PT ;  /* 0x0000000900197c10 */ /* 0x000fc600087fe4ff */
[----:B-1----:R-:W-:Y:S01]  /*0610*/  HMMA.16816.F32 R8, R12, R22, R8 ;  /* 0x000000160c08723c */ /* 0x002fe20000001808 */
[----:B------:R-:W2:Y:S01]  /*0620*/  LDG.E R12, desc[UR14][R20.64+0x20] ;  /* 0x0000200e140c7981 */ /* 0x000ea2000c1e1900 */
[----:B------:R-:W-:-:S03]  /*0630*/  IMAD.WIDE.U32 R28, R29, 0x10, R24 ;  /* 0x000000101d1c7825 */ /* 0x000fc600078e0018 */
[----:B------:R-:W3:Y:S04]  /*0640*/  LDG.E R22, desc[UR14][R24.64+0x10] ;  /* 0x0000100e18167981 */ /* 0x000ee8000c1e1900 */
[----:B------:R-:W4:Y:S04]  /*0650*/  LDG.E R23, desc[UR14][R28.64+0x10] ;  /* 0x0000100e1c177981 */ /* 0x000f28000c1e1900 */
[----:B------:R0:W5:Y:S04]  /*0660*/  LDG.E R26, desc[UR14][R24.64] ;  /* 0x0000000e181a7981 */ /* 0x000168000c1e1900 */
[----:B------:R1:W2:Y:S04]  /*0670*/  LDG.E R27, desc[UR14][R28.64] ;  /* 0x0000000e1c1b7981 */ /* 0x0002a8000c1e1900 */
[----:B------:R-:W2:Y:S04]  /*0680*/  LDG.E R14, desc[UR14][R20.64+0x30] ;  /* 0x0000300e140e7981 */ /* 0x000ea8000c1e1900 */
[----:B------:R-:W2:Y:S04]  /*0690*/  LDG.E R13, desc[UR14][R16.64+0x20] ;  /* 0x0000200e100d7981 */ /* 0x000ea8000c1e1900 */
[----:B------:R-:W2:Y:S01]  /*06a0*/  LDG.E R15, desc[UR14][R16.64+0x30] ;  /* 0x0000300e100f7981 */ /* 0x000ea2000c1e1900 */
[----:B------:R-:W-:-:S04]  /*06b0*/  UIADD3 UR9, UP1, UPT, UR19, UR23, URZ ;  /* 0x0000001713097290 */ /* 0x000fc8000ff3e0ff */
[----:B------:R-:W-:Y:S02]  /*06c0*/  ULEA.HI.X.SX32 UR10, UR19, UR16, 0x1, UP1 ;  /* 0x00000010130a7291 */ /* 0x000fe400088f0eff */
[----:B------:R-:W-:-:S04]  /*06d0*/  ULEA UR22, UP1, UR9, UR26, 0x1 ;  /* 0x0000001a09167291 */ /* 0x000fc8000f8208ff */
[----:B------:R-:W-:Y:S02]  /*06e0*/  ULEA.HI.X UR9, UR9, UR27, UR10, 0x1, UP1 ;  /* 0x0000001b09097291 */ /* 0x000fe400088f0c0a */
[----:B0-----:R-:W-:Y:S01]  /*06f0*/  IADD3 R24, P0, PT, R2, UR22, RZ ;  /* 0x0000001602187c10 */ /* 0x001fe2000ff1e0ff */
[----:B-1----:R-:W-:-:S03]  /*0700*/  IMAD.U32 R29, RZ, RZ, UR24 ;  /* 0x00000018ff1d7e24 */ /* 0x002fc6000f8e00ff */
[----:B------:R-:W-:-:S03]  /*0710*/  IADD3.X R25, PT, PT, R0, UR9, RZ, P0, !PT ;  /* 0x0000000900197c10 */ /* 0x000fc600087fe4ff */
[----:B------:R-:W-:-:S05]  /*0720*/  IMAD.WIDE.U32 R28, R29, 0x10, R24 ;  /* 0x000000101d1c7825 */ /* 0x000fca00078e0018 */
[----:B------:R-:W2:Y:S04]  /*0730*/  LDG.E R3, desc[UR14][R28.64+0x10] ;  /* 0x0000100e1c037981 */ /* 0x000ea8000c1e1900 */
[----:B---3--:R-:W-:Y:S04]  /*0740*/  MOVM.16.MT88 R22, R22 ;  /* 0x000000001616723a */ /* 0x008fe80000000000 */
[----:B----4-:R-:W0:Y:S04]  /*0750*/  MOVM.16.MT88 R23, R23 ;  /* 0x000000001717723a */ /* 0x010e280000000000 */
[----:B-----5:R-:W-:Y:S04]  /*0760*/  MOVM.16.MT88 R26, R26 ;  /* 0x000000001a1a723a */ /* 0x020fe80000000000 */
[----:B--2---:R-:W1:Y:S01]  /*0770*/  MOVM.16.MT88 R27, R27 ;  /* 0x000000001b1b723a */ /* 0x004e620000000000 */
[C---:B0-----:R-:W-:Y:S03]  /*0780*/  HMMA.16816.F32 R8, R12.reuse, R22, R8 ;  /* 0x000000160c08723c */ /* 0x041fe60000001808 */
[----:B------:R-:W2:Y:S05]  /*0790*/  LDG.E R22, desc[UR14][R24.64+0x10] ;  /* 0x0000100e18167981 */ /* 0x000eaa000c1e1900 */
[----:B-1----:R-:W-:Y:S01]  /*07a0*/  HMMA.16816.F32 R4, R12, R26, R4 ;  /* 0x0000001a0c04723c */ /* 0x002fe20000001804 */
[----:B------:R0:W3:Y:S04]  /*07b0*/  LDG.E R26, desc[UR14][R24.64] ;  /* 0x0000000e181a7981 */ /* 0x0000e8000c1e1900 */
[----:B------:R1:W4:Y:S04]  /*07c0*/  LDG.E R27, desc[UR14][R28.64] ;  /* 0x0000000e1c1b7981 */ /* 0x000328000c1e1900 */
[----:B------:R-:W5:Y:S04]  /*07d0*/  LDG.E R12, desc[UR14][R20.64+0x40] ;  /* 0x0000400e140c7981 */ /* 0x000f68000c1e1900 */
[----:B------:R-:W5:Y:S04]  /*07e0*/  LDG.E R14, desc[UR14][R20.64+0x50] ;  /* 0x0000500e140e7981 */ /* 0x000f68000c1e1900 */
[----:B------:R-:W5:Y:S04]  /*07f0*/  LDG.E R13, desc[UR14][R16.64+0x40] ;  /* 0x0000400e100d7981 */ /* 0x000f68000c1e1900 */
[----:B------:R-:W5:Y:S04]  /*0800*/  LDG.E R15, desc[UR14][R16.64+0x50] ;  /* 0x0000500e100f7981 */ /* 0x000f68000c1e1900 */
[----:B------:R1:W-:Y:S01]  /*0810*/  MOVM.16.MT88 R23, R3 ;  /* 0x000000000317723a */ /* 0x0003e20000000000 */
[----:B------:R-:W-:-:S04]  /*0820*/  UIADD3 UR9, UP1, UPT, UR18, UR23, URZ ;  /* 0x0000001712097290 */ /* 0x000fc8000ff3e0ff */
[----:B------:R-:W-:Y:S02]  /*0830*/  ULEA.HI.X.SX32 UR10, UR18, UR16, 0x1, UP1 ;  /* 0x00000010120a7291 */ /* 0x000fe400088f0eff */
[----:B------:R-:W-:-:S04]  /*0840*/  ULEA UR22, UP1, UR9, UR26, 0x1 ;  /* 0x0000001a09167291 */ /* 0x000fc8000f8208ff */
[----:B------:R-:W-:Y:S02]  /*0850*/  ULEA.HI.X UR9, UR9, UR27, UR10, 0x1, UP1 ;  /* 0x0000001b09097291 */ /* 0x000fe400088f0c0a */
[----:B0-----:R-:W-:Y:S01]  /*0860*/  IADD3 R24, P0, PT, R2, UR22, RZ ;  /* 0x0000001602187c10 */ /* 0x001fe2000ff1e0ff */
[----:B-1----:R-:W-:-:S03]  /*0870*/  IMAD.U32 R29, RZ, RZ, UR24 ;  /* 0x00000018ff1d7e24 */ /* 0x002fc6000f8e00ff */
[----:B------:R-:W-:-:S05]  /*0880*/  IADD3.X R25, PT, PT, R0, UR9, RZ, P0, !PT ;  /* 0x0000000900197c10 */ /* 0x000fca00087fe4ff */
[----:B------:R-:W5:Y:S04]  /*0890*/  LDG.E R3, desc[UR14][R24.64] ;  /* 0x0000000e18037981 */ /* 0x000f68000c1e1900 */
[----:B--2---:R-:W5:Y:S04]  /*08a0*/  MOVM.16.MT88 R22, R22 ;  /* 0x000000001616723a */ /* 0x004f680000000000 */
[----:B---3--:R-:W-:Y:S04]  /*08b0*/  MOVM.16.MT88 R26, R26 ;  /* 0x000000001a1a723a */ /* 0x008fe80000000000 */
[----:B----4-:R-:W0:Y:S01]  /*08c0*/  MOVM.16.MT88 R27, R27 ;  /* 0x000000001b1b723a */ /* 0x010e220000000000 */
[----:B-----5:R-:W-:Y:S01]  /*08d0*/  HMMA.16816.F32 R8, R12, R22, R8 ;  /* 0x000000160c08723c */ /* 0x020fe20000001808 */
[----:B------:R-:W-:-:S05]  /*08e0*/  IMAD.WIDE.U32 R22, R29, 0x10, R24 ;  /* 0x000000101d167825 */ /* 0x000fca00078e0018 */
[----:B------:R-:W2:Y:S02]  /*08f0*/  LDG.E R28, desc[UR14][R22.64+0x10] ;  /* 0x0000100e161c7981 */ /* 0x000ea4000c1e1900 */
[----:B0-----:R-:W-:Y:S02]  /*0900*/  HMMA.16816.F32 R4, R12, R26, R4 ;  /* 0x0000001a0c04723c */ /* 0x001fe40000001804 */
[----:B------:R-:W3:Y:S04]  /*0910*/  LDG.E R26, desc[UR14][R22.64] ;  /* 0x0000000e161a7981 */ /* 0x000ee8000c1e1900 */
[----:B------:R-:W4:Y:S04]  /*0920*/  LDG.E R27, desc[UR14][R24.64+0x10] ;  /* 0x0000100e181b7981 */ /* 0x000f28000c1e1900 */
[----:B------:R-:W5:Y:S04]  /*0930*/  LDG.E R12, desc[UR14][R20.64+0x60] ;  /* 0x0000600e140c7981 */ /* 0x000f68000c1e1900 */
[----:B------:R-:W5:Y:S04]  /*0940*/  LDG.E R14, desc[UR14][R20.64+0x70] ;  /* 0x0000700e140e7981 */ /* 0x000f68000c1e1900 */
[----:B------:R-:W5:Y:S04]  /*0950*/  LDG.E R13, desc[UR14][R16.64+0x60] ;  /* 0x0000600e100d7981 */ /* 0x000f68000c1e1900 */
[----:B------:R0:W5:Y:S04]  /*0960*/  LDG.E R15, desc[UR14][R16.64+0x70] ;  /* 0x0000700e100f7981 */ /* 0x000168000c1e1900 */
[----:B0-----:R-:W-:Y:S01]  /*0970*/  MOVM.16.MT88 R16, R3 ;  /* 0x000000000310723a */ /* 0x001fe20000000000 */
[----:B------:R-:W-:-:S02]  /*0980*/  UIADD3 UR12, UP1, UPT, UR12, 0x80, URZ ;  /* 0x000000800c0c7890 */ /* 0x000fc4000ff3e0ff */
[----:B------:R-:W-:Y:S02]  /*0990*/  UIADD3 UR11, UPT, UPT, UR11, 0x4, URZ ;  /* 0x000000040b0b7890 */ /* 0x000fe4000fffe0ff */
[----:B------:R-:W-:Y:S02]  /*09a0*/  UIADD3.X UR13, UPT, UPT, URZ, UR13, URZ, UP1, !UPT ;  /* 0x0000000dff0d7290 */ /* 0x000fe40008ffe4ff */
[----:B------:R-:W-:Y:S02]  /*09b0*/  UISETP.NE.AND UP1, UPT, UR11, URZ, UPT ;  /* 0x000000ff0b00728c */ /* 0x000fe4000bf25270 */
[----:B------:R-:W-:Y:S02]  /*09c0*/  UIADD3 UR4, UPT, UPT, UR4, 0x40, URZ ;  /* 0x0000004004047890 */ /* 0x000fe4000fffe0ff */
[----:B------:R-:W-:Y:S02]  /*09d0*/  ULEA UR18, UR24, UR18, 0x6 ;  /* 0x0000001218127291 */ /* 0x000fe4000f8e30ff */
[----:B------:R-:W-:-:S02]  /*09e0*/  ULEA UR19, UR24, UR19, 0x6 ;  /* 0x0000001318137291 */ /* 0x000fc4000f8e30ff */
[----:B------:R-:W-:Y:S02]  /*09f0*/  ULEA UR21, UR24, UR21, 0x6 ;  /* 0x0000001518157291 */ /* 0x000fe4000f8e30ff */
[----:B------:R-:W-:Y:S01]  /*0a00*/  ULEA UR5, UR24, UR5, 0x6 ;  /* 0x0000000518057291 */ /* 0x000fe2000f8e30ff */
[----:B---3--:R-:W5:Y:S04]  /*0a10*/  MOVM.16.MT88 R17, R26 ;  /* 0x000000001a11723a */ /* 0x008f680000000000 */
[----:B----4-:R-:W-:Y:S04]  /*0a20*/  MOVM.16.MT88 R26, R27 ;  /* 0x000000001b1a723a */ /* 0x010fe80000000000 */
[----:B--2---:R-:W0:Y:S01]  /*0a30*/  MOVM.16.MT88 R27, R28 ;  /* 0x000000001c1b723a */ /* 0x004e220000000000 */
[C---:B-----5:R-:W-:Y:S08]  /*0a40*/  HMMA.16816.F32 R4, R12.reuse, R16, R4 ;  /* 0x000000100c04723c */ /* 0x060ff00000001804 */
[----:B0-----:R-:W-:Y:S01]  /*0a50*/  HMMA.16816.F32 R8, R12, R26, R8 ;  /* 0x0000001a0c08723c */ /* 0x001fe20000001808 */
[----:B------:R-:W-:-:S04]  /*0a60*/  NOP ;  /* 0x0000000000007918 */ /* 0x000fc80000000000 */
[----:B------:R-:W-:-:S15]  /*0a70*/  BRA.U UP1, `(.L_x_2) ;  /* 0xfffffff901607547 */ /* 0x000fde000b83ffff */
.L_x_1:
[----:B------:R-:W-:Y:S05]  /*0a80*/  BRA.U !UP0, `(.L_x_0) ;  /* 0x0000000108d87547 */ /* 0x000fea000b800000 */
[----:B------:R-:W0:Y:S01]  /*0a90*/  S2R R0, SR_LANEID ;  /* 0x0000000000007919 */ /* 0x000e220000000000 */
[----:B------:R-:W1:Y:S01]  /*0aa0*/  LDCU.64 UR18, c[0x0][0x380] ;  /* 0x00007000ff1277ac */ /* 0x000e620008000a00 */
[----:B------:R-:W-:Y:S01]  /*0ab0*/  IMAD.MOV.U32 R3, RZ, RZ, RZ ;  /* 0x000000ffff037224 */ /* 0x000fe200078e00ff */
[----:B------:R-:W-:Y:S02]  /*0ac0*/  UIMAD UR12, UR8, UR20, URZ ;  /* 0x00000014080c72a4 */ /* 0x000fe4000f8e02ff */
[----:B------:R-:W-:Y:S02]  /*0ad0*/  UIMAD UR9, UR6, UR20, URZ ;  /* 0x00000014060972a4 */ /* 0x000fe4000f8e02ff */
[----:B------:R-:W-:Y:S02]  /*0ae0*/  USHF.R.S32.HI UR5, URZ, 0x1f, UR12 ;  /* 0x0000001fff057899 */ /* 0x000fe4000801140c */
[----:B------:R-:W-:Y:S02]  /*0af0*/  UIADD3 UR12, UP0, UP1, UR9, UR12, UR4 ;  /* 0x0000000c090c7290 */ /* 0x000fe4000f91e004 */
[----:B------:R-:W-:-:S02]  /*0b00*/  USHF.R.U32.HI UR9, URZ, 0x1, UR20 ;  /* 0x00000001ff097899 */ /* 0x000fc40008011614 */
[----:B------:R-:W-:Y:S02]  /*0b10*/  UIADD3.X UR5, UPT, UPT, URZ, UR5, URZ, UP0, UP1 ;  /* 0x00000005ff057290 */ /* 0x000fe400087e24ff */
[----:B------:R-:W-:Y:S02]  /*0b20*/  UIMAD UR4, UR4, UR24, URZ ;  /* 0x00000018040472a4 */ /* 0x000fe4000f8e02ff */
[----:B-1----:R-:W-:-:S04]  /*0b30*/  ULEA UR11, UP0, UR12, UR18, 0x1 ;  /* 0x000000120c0b7291 */ /* 0x002fc8000f8008ff */
[----:B------:R-:W-:Y:S02]  /*0b40*/  ULEA.HI.X UR12, UR12, UR19, UR5, 0x1, UP0 ;  /* 0x000000130c0c7291 */ /* 0x000fe400080f0c05 */
[----:B------:R-:W-:Y:S01]  /*0b50*/  USHF.R.U32.HI UR5, URZ, 0x1, UR24 ;  /* 0x00000001ff057899 */ /* 0x000fe20008011618 */
[----:B------:R-:W1:Y:S01]  /*0b60*/  LDCU.64 UR18, c[0x0][0x388] ;  /* 0x00007100ff1277ac */ /* 0x000e620008000a00 */
[----:B0-----:R-:W-:Y:S02]  /*0b70*/  LOP3.LUT R2, R0, 0x3, RZ, 0xc0, !PT ;  /* 0x0000000300027812 */ /* 0x001fe400078ec0ff */
[----:B------:R-:W-:-:S05]  /*0b80*/  SHF.R.U32.HI R13, RZ, 0x2, R0 ;  /* 0x00000002ff0d7819 */ /* 0x000fca0000011600 */
[----:B------:R-:W-:-:S04]  /*0b90*/  IMAD.WIDE.U32 R24, R13, UR9, R2 ;  /* 0x000000090d187c25 */ /* 0x000fc8000f8e0002 */
[----:B------:R-:W-:Y:S01]  /*0ba0*/  IMAD.WIDE.U32 R2, R13, UR5, R2 ;  /* 0x000000050d027c25 */ /* 0x000fe2000f8e0002 */
[----:B------:R-:W-:Y:S01]  /*0bb0*/  SHF.L.U64.HI R26, R24, 0x2, R25 ;  /* 0x00000002181a7819 */ /* 0x000fe20000010219 */
[----:B------:R-:W-:-:S03]  /*0bc0*/  UIADD3 UR5, UPT, UPT, -UR17, URZ, URZ ;  /* 0x000000ff11057290 */ /* 0x000fc6000fffe1ff */
[----:B-1----:R-:W-:-:S09]  /*0bd0*/  SHF.L.U64.HI R27, R2, 0x2, R3 ;  /* 0x00000002021b7819 */ /* 0x002fd20000010203 */
.L_x_3:
[----:B------:R-:W-:Y:S01]  /*0be0*/  UIADD3 UR9, UP0, UPT, UR4, UR23, URZ ;  /* 0x0000001704097290 */ /* 0x000fe2000ff1e0ff */
[----:B------:R-:W-:-:S03]  /*0bf0*/  IMAD.U32 R17, RZ, RZ, UR24 ;  /* 0x00000018ff117e24 */ /* 0x000fc6000f8e00ff */
[----:B------:R-:W-:Y:S02]  /*0c00*/  ULEA.HI.X.SX32 UR10, UR4, UR16, 0x1, UP0 ;  /* 0x00000010040a7291 */ /* 0x000fe400080f0eff */
[----:B------:R-:W-:-:S04]  /*0c10*/  ULEA UR13, UP0, UR9, UR18, 0x1 ;  /* 0x00000012090d7291 */ /* 0x000fc8000f8008ff */
[----:B------:R-:W-:Y:S02]  /*0c20*/  ULEA.HI.X UR9, UR9, UR19, UR10, 0x1, UP0 ;  /* 0x0000001309097291 */ /* 0x000fe400080f0c0a */
[----:B------:R-:W-:-:S04]  /*0c30*/  LEA R28, P0, R2, UR13, 0x2 ;  /* 0x0000000d021c7c11 */ /* 0x000fc8000f8010ff */
[----:B------:R-:W-:-:S03]  /*0c40*/  IADD3.X R29, PT, PT, R27, UR9, RZ, P0, !PT ;  /* 0x000000091b1d7c10 */ /* 0x000fc600087fe4ff */
[----:B------:R-:W-:Y:S02]  /*0c50*/  IMAD.WIDE.U32 R16, R17, 0x10, R28 ;  /* 0x0000001011107825 */ /* 0x000fe400078e001c */
[----:B------:R-:W2:Y:S04]  /*0c60*/  LDG.E R0, desc[UR14][R28.64] ;  /* 0x0000000e1c007981 */ /* 0x000ea8000c1e1900 */
[----:B------:R-:W3:Y:S04]  /*0c70*/  LDG.E R22, desc[UR14][R28.64+0x10] ;  /* 0x0000100e1c167981 */ /* 0x000ee8000c1e1900 */
[----:B------:R-:W4:Y:S04]  /*0c80*/  LDG.E R21, desc[UR14][R16.64] ;  /* 0x0000000e10157981 */ /* 0x000f28000c1e1900 */
[----:B------:R0:W5:Y:S01]  /*0c90*/  LDG.E R23, desc[UR14][R16.64+0x10] ;  /* 0x0000100e10177981 */ /* 0x000162000c1e1900 */
[----:B------:R-:W-:Y:S01]  /*0ca0*/  LEA R18, P0, R24, UR11, 0x2 ;  /* 0x0000000b18127c11 */ /* 0x000fe2000f8010ff */
[----:B------:R-:W-:-:S03]  /*0cb0*/  IMAD.U32 R13, RZ, RZ, UR20 ;  /* 0x00000014ff0d7e24 */ /* 0x000fc6000f8e00ff */
[----:B------:R-:W-:-:S03]  /*0cc0*/  IADD3.X R19, PT, PT, R26, UR12, RZ, P0, !PT ;  /* 0x0000000c1a137c10 */ /* 0x000fc600087fe4ff */
[----:B0-----:R-:W-:Y:S02]  /*0cd0*/  IMAD.WIDE.U32 R16, R13, 0x10, R18 ;  /* 0x000000100d107825 */ /* 0x001fe400078e0012 */
[----:B------:R-:W5:Y:S04]  /*0ce0*/  LDG.E R12, desc[UR14][R18.64] ;  /* 0x0000000e120c7981 */ /* 0x000f68000c1e1900 */
[----:B------:R-:W5:Y:S04]  /*0cf0*/  LDG.E R14, desc[UR14][R18.64+0x10] ;  /* 0x0000100e120e7981 */ /* 0x000f68000c1e1900 */
[----:B------:R-:W5:Y:S04]  /*0d00*/  LDG.E R13, desc[UR14][R16.64] ;  /* 0x0000000e100d7981 */ /* 0x000f68000c1e1900 */
[----:B------:R-:W5:Y:S01]  /*0d10*/  LDG.E R15, desc[UR14][R16.64+0x10] ;  /* 0x0000100e100f7981 */ /* 0x000f62000c1e1900 */
[----:B------:R-:W-:-:S02]  /*0d20*/  UIADD3 UR11, UP0, UPT, UR11, 0x20, URZ ;  /* 0x000000200b0b7890 */ /* 0x000fc4000ff1e0ff */
[----:B------:R-:W-:Y:S02]  /*0d30*/  UIADD3 UR5, UPT, UPT, UR5, 0x1, URZ ;  /* 0x0000000105057890 */ /* 0x000fe4000fffe0ff */
[----:B------:R-:W-:Y:S02]  /*0d40*/  UIADD3.X UR12, UPT, UPT, URZ, UR12, URZ, UP0, !UPT ;  /* 0x0000000cff0c7290 */ /* 0x000fe400087fe4ff */
[----:B------:R-:W-:Y:S02]  /*0d50*/  UISETP.NE.AND UP0, UPT, UR5, URZ, UPT ;  /* 0x000000ff0500728c */ /* 0x000fe4000bf05270 */
[----:B------:R-:W-:Y:S01]  /*0d60*/  ULEA UR4, UR24, UR4, 0x4 ;  /* 0x0000000418047291 */ /* 0x000fe2000f8e20ff */
[----:B--2---:R-:W-:Y:S04]  /*0d70*/  MOVM.16.MT88 R20, R0 ;  /* 0x000000000014723a */ /* 0x004fe80000000000 */
[----:B---3--:R-:W-:Y:S04]  /*0d80*/  MOVM.16.MT88 R22, R22 ;  /* 0x000000001616723a */ /* 0x008fe80000000000 */
[----:B----4-:R-:W0:Y:S04]  /*0d90*/  MOVM.16.MT88 R21, R21 ;  /* 0x000000001515723a */ /* 0x010e280000000000 */
[----:B-----5:R-:W1:Y:S01]  /*0da0*/  MOVM.16.MT88 R23, R23 ;  /* 0x000000001717723a */ /* 0x020e620000000000 */
[C---:B0-----:R-:W-:Y:S08]  /*0db0*/  HMMA.16816.F32 R4, R12.reuse, R20, R4 ;  /* 0x000000140c04723c */ /* 0x041ff00000001804 */
[----:B-1----:R-:W-:Y:S01]  /*0dc0*/  HMMA.16816.F32 R8, R12, R22, R8 ;  /* 0x000000160c08723c */ /* 0x002fe20000001808 */
[----:B------:R-:W-:-:S04]  /*0dd0*/  NOP ;  /* 0x0000000000007918 */ /* 0x000fc80000000000 */
[----:B------:R-:W-:-:S15]  /*0de0*/  BRA.U UP0, `(.L_x_3) ;  /* 0xfffffffd007c7547 */ /* 0x000fde000b83ffff */
.L_x_0:
[----:B------:R-:W0:Y:S01]  /*0df0*/  LDC R15, c[0x0][0x3a0] ;  /* 0x0000e800ff0f7b82 */ /* 0x000e220000000800 */
[----:B------:R-:W1:Y:S07]  /*0e00*/  S2R R12, SR_LANEID ;  /* 0x00000000000c7919 */ /* 0x000e6e0000000000 */
[----:B------:R-:W2:Y:S01]  /*0e10*/  LDC.64 R2, c[0x0][0x390] ;  /* 0x0000e400ff027b82 */ /* 0x000ea20000000a00 */
[C---:B0-----:R-:W-:Y:S01]  /*0e20*/  IMAD R0, R15.reuse, UR6, RZ ;  /* 0x000000060f007c24 */ /* 0x041fe2000f8e02ff */
[----:B------:R-:W-:Y:S01]  /*0e30*/  SHF.R.U32.HI R19, RZ, 0x1, R15 ;  /* 0x00000001ff137819 */ /* 0x000fe2000001160f */
[----:B------:R-:W-:-:S03]  /*0e40*/  IMAD R13, R15, UR8, RZ ;  /* 0x000000080f0d7c24 */ /* 0x000fc6000f8e02ff */
[--C-:B------:R-:W-:Y:S02]  /*0e50*/  SHF.R.S32.HI R14, RZ, 0x1f, R0.reuse ;  /* 0x0000001fff0e7819 */ /* 0x100fe40000011400 */
[----:B------:R-:W-:Y:S02]  /*0e60*/  IADD3 R0, P0, P1, R13, UR7, R0 ;  /* 0x000000070d007c10 */ /* 0x000fe4000f91e000 */
[----:B------:R-:W-:Y:S02]  /*0e70*/  SHF.R.S32.HI R13, RZ, 0x1f, R13 ;  /* 0x0000001fff0d7819 */ /* 0x000fe4000001140d */
[----:B-1----:R-:W-:Y:S02]  /*0e80*/  SHF.R.U32.HI R17, RZ, 0x2, R12 ;  /* 0x00000002ff117819 */ /* 0x002fe4000001160c */
[----:B------:R-:W-:Y:S02]  /*0e90*/  LOP3.LUT R12, R12, 0x3, RZ, 0xc0, !PT ;  /* 0x000000030c0c7812 */ /* 0x000fe400078ec0ff */
[----:B------:R-:W-:Y:S01]  /*0ea0*/  IADD3.X R14, PT, PT, R13, R14, RZ, P0, P1 ;  /* 0x0000000e0d0e7210 */ /* 0x000fe200007e24ff */
[----:B------:R-:W-:Y:S01]  /*0eb0*/  IMAD.MOV.U32 R13, RZ, RZ, RZ ;  /* 0x000000ffff0d7224 */ /* 0x000fe200078e00ff */
[----:B--2---:R-:W-:Y:S01]  /*0ec0*/  LEA R15, P0, R0, R2, 0x2 ;  /* 0x00000002000f7211 */ /* 0x004fe200078010ff */
[----:B------:R-:W-:-:S03]  /*0ed0*/  IMAD.WIDE.U32 R12, R17, R19, R12 ;  /* 0x00000013110c7225 */ /* 0x000fc600078e000c */
[----:B------:R-:W-:Y:S02]  /*0ee0*/  LEA.HI.X R3, R0, R3, R14, 0x2, P0 ;  /* 0x0000000300037211 */ /* 0x000fe400000f140e */
[----:B------:R-:W-:-:S04]  /*0ef0*/  LEA R2, P0, R12, R15, 0x3 ;  /* 0x0000000f0c027211 */ /* 0x000fc800078018ff */
[----:B------:R-:W-:-:S03]  /*0f00*/  LEA.HI.X R3, R12, R3, R13, 0x3, P0 ;  /* 0x000000030c037211 */ /* 0x000fc600000f1c0d */
[----:B------:R-:W-:Y:S02]  /*0f10*/  IMAD.WIDE.U32 R12, R19, 0x40, R2 ;  /* 0x00000040130c7825 */ /* 0x000fe400078e0002 */
[----:B------:R-:W-:Y:S04]  /*0f20*/  STG.E.64 desc[UR14][R2.64], R4 ;  /* 0x0000000402007986 */ /* 0x000fe8000c101b0e */
[----:B------:R-:W-:Y:S04]  /*0f30*/  STG.E.64 desc[UR14][R12.64], R6 ;  /* 0x000000060c007986 */ /* 0x000fe8000c101b0e */
[----:B------:R-:W-:Y:S04]  /*0f40*/  STG.E.64 desc[UR14][R2.64+0x20], R8 ;  /* 0x0000200802007986 */ /* 0x000fe8000c101b0e */
[----:B------:R-:W-:Y:S01]  /*0f50*/  STG.E.64 desc[UR14][R12.64+0x20], R10 ;  /* 0x0000200a0c007986 */ /* 0x000fe2000c101b0e */
[----:B------:R-:W-:Y:S05]  /*0f60*/  EXIT ;  /* 0x000000000000794d */ /* 0x000fea0003800000 */
.L_x_4:
[----:B------:R-:W-:-:S00]  /*0f70*/  BRA `(.L_x_4) ;  /* 0xfffffffc00fc7947 */ /* 0x000fc0000383ffff */
[----:B------:R-:W-:-:S00]  /*0f80*/  NOP ;  /* 0x0000000000007918 */ /* 0x000fc00000000000 */
[----:B------:R-:W-:-:S00]  /*0f90*/  NOP ;  /* 0x0000000000007918 */ /* 0x000fc00000000000 */
[----:B------:R-:W-:-:S00]  /*0fa0*/  NOP ;  /* 0x0000000000007918 */ /* 0x000fc00000000000 */
[----:B------:R-:W-:-:S00]  /*0fb0*/  NOP ;  /* 0x0000000000007918 */ /* 0x000fc00000000000 */
[----:B------:R-:W-:-:S00]  /*0fc0*/  NOP ;  /* 0x0000000000007918 */ /* 0x000fc00000000000 */
[----:B------:R-:W-:-:S00]  /*0fd0*/  NOP ;  /* 0x0000000000007918 */ /* 0x000fc00000000000 */
[----:B------:R-:W-:-:S00]  /*0fe0*/  NOP ;  /* 0x0000000000007918 */ /* 0x000fc00000000000 */
[----:B------:R-:W-:-:S00]  /*0ff0*/  NOP ;  /* 0x0000000000007918 */ /* 0x000fc00000000000 */
.L_x_5:


//--------------------- .nv.shared.reserved.0     --------------------------
	.section	.nv.shared.reserved.0,"aw",@nobits
	.weak		__nv_reservedSMEM_offset_0_alias
	.size		__nv_reservedSMEM_offset_0_alias, 0, 64
	.other		__nv_reservedSMEM_offset_0_alias,@"STO_CUDA_RESERVED_SHARED STV_DEFAULT"
__nv_reservedSMEM_offset_0_alias:
	.zero		0
	.zero		64


//--------------------- .nv.constant0._Z24wmma_batched_gemm_kernelPK6__halfS1_Pfiiii --------------------------
	.section	.nv.constant0._Z24wmma_batched_gemm_kernelPK6__halfS1_Pfiiii,"a",@progbits
	.sectionflags	@""
	.align	4
.nv.constant0._Z24wmma_batched_gemm_kernelPK6__halfS1_Pfiiii:
	.zero		936


//--------------------- SYMBOLS --------------------------

	.type		.nv.reservedSmem.offset0,@object
	.size		.nv.reservedSmem.offset0,0x4
